//
// Generated by NVIDIA NVVM Compiler
//
// Compiler Build ID: CL-36424714
// Cuda compilation tools, release 13.0, V13.0.88
// Based on NVVM 20.0.0
//

.version 9.0
.target sm_100
.address_size 64

	// .globl	default_function_kernel

.visible .entry default_function_kernel(
	.param .u64 .ptr .align 1 default_function_kernel_param_0,
	.param .u64 .ptr .align 1 default_function_kernel_param_1
)
.maxntid 14
{
	.reg .pred 	%p<3>;
	.reg .b32 	%r<7>;
	.reg .b32 	%f<50>;
	.reg .b64 	%rd<9>;

	ld.param.u64 	%rd3, [default_function_kernel_param_0];
	ld.param.u64 	%rd2, [default_function_kernel_param_1];
	cvta.to.global.u64 	%rd4, %rd3;
	mov.u32 	%r1, %ctaid.x;
	mov.u32 	%r2, %tid.x;
	mad.lo.s32 	%r3, %r1, 14, %r2;
	setp.gt.u32 	%p1, %r3, 322;
	mul.wide.u32 	%rd5, %r3, 4;
	add.s64 	%rd1, %rd4, %rd5;
	@%p1 bra 	$L__BB0_2;
	mov.b32 	%r5, -8388611;
	st.global.u32 	[%rd1], %r5;
$L__BB0_2:
	setp.gt.u32 	%p2, %r3, 322;
	mul.lo.s32 	%r6, %r2, 24;
	mad.lo.s32 	%r4, %r1, 336, %r6;
	@%p2 bra 	$L__BB0_4;
	ld.global.f32 	%f1, [%rd1];
	cvta.to.global.u64 	%rd6, %rd2;
	mul.wide.u32 	%rd7, %r4, 4;
	add.s64 	%rd8, %rd6, %rd7;
	ld.global.nc.f32 	%f2, [%rd8];
	max.f32 	%f3, %f1, %f2;
	ld.global.nc.f32 	%f4, [%rd8+4];
	max.f32 	%f5, %f3, %f4;
	ld.global.nc.f32 	%f6, [%rd8+8];
	max.f32 	%f7, %f5, %f6;
	ld.global.nc.f32 	%f8, [%rd8+12];
	max.f32 	%f9, %f7, %f8;
	ld.global.nc.f32 	%f10, [%rd8+16];
	max.f32 	%f11, %f9, %f10;
	ld.global.nc.f32 	%f12, [%rd8+20];
	max.f32 	%f13, %f11, %f12;
	ld.global.nc.f32 	%f14, [%rd8+24];
	max.f32 	%f15, %f13, %f14;
	ld.global.nc.f32 	%f16, [%rd8+28];
	max.f32 	%f17, %f15, %f16;
	ld.global.nc.f32 	%f18, [%rd8+32];
	max.f32 	%f19, %f17, %f18;
	ld.global.nc.f32 	%f20, [%rd8+36];
	max.f32 	%f21, %f19, %f20;
	ld.global.nc.f32 	%f22, [%rd8+40];
	max.f32 	%f23, %f21, %f22;
	ld.global.nc.f32 	%f24, [%rd8+44];
	max.f32 	%f25, %f23, %f24;
	ld.global.nc.f32 	%f26, [%rd8+48];
	max.f32 	%f27, %f25, %f26;
	ld.global.nc.f32 	%f28, [%rd8+52];
	max.f32 	%f29, %f27, %f28;
	st.global.f32 	[%rd1], %f29;
	ld.global.nc.f32 	%f30, [%rd8+56];
	max.f32 	%f31, %f29, %f30;
	ld.global.nc.f32 	%f32, [%rd8+60];
	max.f32 	%f33, %f31, %f32;
	st.global.f32 	[%rd1], %f33;
	ld.global.nc.f32 	%f34, [%rd8+64];
	max.f32 	%f35, %f33, %f34;
	ld.global.nc.f32 	%f36, [%rd8+68];
	max.f32 	%f37, %f35, %f36;
	st.global.f32 	[%rd1], %f37;
	ld.global.nc.f32 	%f38, [%rd8+72];
	max.f32 	%f39, %f37, %f38;
	ld.global.nc.f32 	%f40, [%rd8+76];
	max.f32 	%f41, %f39, %f40;
	st.global.f32 	[%rd1], %f41;
	ld.global.nc.f32 	%f42, [%rd8+80];
	max.f32 	%f43, %f41, %f42;
	ld.global.nc.f32 	%f44, [%rd8+84];
	max.f32 	%f45, %f43, %f44;
	st.global.f32 	[%rd1], %f45;
	ld.global.nc.f32 	%f46, [%rd8+88];
	max.f32 	%f47, %f45, %f46;
	ld.global.nc.f32 	%f48, [%rd8+92];
	max.f32 	%f49, %f47, %f48;
	st.global.f32 	[%rd1], %f49;
$L__BB0_4:
	ret;

}


// ===== COMPILED SASS (sm_100) =====

	.target	sm_100

	.elftype	@"ET_EXEC"


//--------------------- .note.nv.tkinfo           --------------------------
	.section	.note.nv.tkinfo,"",@"SHT_NOTE"
	.sectionflags	@"SHF_NOTE_NV_TKINFO"
	.tkinfo
        /*0018*/ 	.word	0x00000002
        /*0030*/ 	.string	""
        /*0030*/ 	.string	"ptxas"
        /*0030*/ 	.string	"Cuda compilation tools, release 13.0, V13.0.88"
        /*0030*/ 	.string	"Build cuda_13.0.r13.0/compiler.36424714_0"
        /*0030*/ 	.string	"-arch sm_100 -m 64 "



//--------------------- .note.nv.cuinfo           --------------------------
	.section	.note.nv.cuinfo,"",@"SHT_NOTE"
	.sectionflags	@"SHF_NOTE_NV_CUINFO"
        /*0018*/ 	.short	0x0002
        /*001a*/ 	.short	0x0064
        /*001c*/ 	.short	0x0082
	.zero		2


//--------------------- .nv.info                  --------------------------
	.section	.nv.info,"",@"SHT_CUDA_INFO"
	.align	4


	//----- nvinfo : EIATTR_REGCOUNT
	.align		4
        /*0000*/ 	.byte	0x04, 0x2f
        /*0002*/ 	.short	(.L_1 - .L_0)
	.align		4
.L_0:
        /*0004*/ 	.word	index@(default_function_kernel)
        /*0008*/ 	.word	0x00000020


	//----- nvinfo : EIATTR_FRAME_SIZE
	.align		4
.L_1:
        /*000c*/ 	.byte	0x04, 0x11
        /*000e*/ 	.short	(.L_3 - .L_2)
	.align		4
.L_2:
        /*0010*/ 	.word	index@(default_function_kernel)
        /*0014*/ 	.word	0x00000000


	//----- nvinfo : EIATTR_MIN_STACK_SIZE
	.align		4
.L_3:
        /*0018*/ 	.byte	0x04, 0x12
        /*001a*/ 	.short	(.L_5 - .L_4)
	.align		4
.L_4:
        /*001c*/ 	.word	index@(default_function_kernel)
        /*0020*/ 	.word	0x00000000
.L_5:


//--------------------- .nv.compat                --------------------------
	.section	.nv.compat,"",@"SHT_CUDA_COMPAT_INFO"
	.align	4
        /*0000*/ 	.byte	0x02, 0x09, 0x00, 0x00, 0x02, 0x02, 0x01, 0x00, 0x02, 0x05, 0x05, 0x00, 0x03, 0x07, 0x01, 0x01
        /*0010*/ 	.byte	0x02, 0x03, 0x00, 0x00, 0x02, 0x06, 0x01, 0x00, 0x04, 0x0b, 0x08, 0x00, 0x09, 0x00, 0x00, 0x00
        /*0020*/ 	.byte	0x00, 0x00, 0x00, 0x00


//--------------------- .nv.info.default_function_kernel --------------------------
	.section	.nv.info.default_function_kernel,"",@"SHT_CUDA_INFO"
	.sectionflags	@""
	.align	4


	//----- nvinfo : EIATTR_CUDA_API_VERSION
	.align		4
        /*0000*/ 	.byte	0x04, 0x37
        /*0002*/ 	.short	(.L_7 - .L_6)
.L_6:
        /*0004*/ 	.word	0x00000082


	//----- nvinfo : EIATTR_KPARAM_INFO
	.align		4
.L_7:
        /*0008*/ 	.byte	0x04, 0x17
        /*000a*/ 	.short	(.L_9 - .L_8)
.L_8:
        /*000c*/ 	.word	0x00000000
        /*0010*/ 	.short	0x0001
        /*0012*/ 	.short	0x0008
        /*0014*/ 	.byte	0x00, 0xf5, 0x21, 0x00


	//----- nvinfo : EIATTR_KPARAM_INFO
	.align		4
.L_9:
        /*0018*/ 	.byte	0x04, 0x17
        /*001a*/ 	.short	(.L_11 - .L_10)
.L_10:
        /*001c*/ 	.word	0x00000000
        /*0020*/ 	.short	0x0000
        /*0022*/ 	.short	0x0000
        /*0024*/ 	.byte	0x00, 0xf5, 0x21, 0x00


	//----- nvinfo : EIATTR_SPARSE_MMA_MASK
	.align		4
.L_11:
        /*0028*/ 	.byte	0x03, 0x50
        /*002a*/ 	.short	0x0000


	//----- nvinfo : EIATTR_MAXREG_COUNT
	.align		4
        /*002c*/ 	.byte	0x03, 0x1b
        /*002e*/ 	.short	0x00ff


	//----- nvinfo : EIATTR_MERCURY_ISA_VERSION
	.align		4
        /*0030*/ 	.byte	0x03, 0x5f
        /*0032*/ 	.short	0x0101


	//----- nvinfo : EIATTR_VRC_CTA_INIT_COUNT
	.align		4
        /*0034*/ 	.byte	0x02, 0x4a
	.zero		1
	.zero		1


	//----- nvinfo : EIATTR_EXIT_INSTR_OFFSETS
	.align		4
        /*0038*/ 	.byte	0x04, 0x1c
        /*003a*/ 	.short	(.L_13 - .L_12)


	//   ....[0]....
.L_12:
        /*003c*/ 	.word	0x000000a0


	//   ....[1]....
        /*0040*/ 	.word	0x00000340


	//----- nvinfo : EIATTR_MAX_THREADS
	.align		4
.L_13:
        /*0044*/ 	.byte	0x04, 0x05
        /*0046*/ 	.short	(.L_15 - .L_14)
.L_14:
        /*0048*/ 	.word	0x0000000e
        /*004c*/ 	.word	0x00000001
        /*0050*/ 	.word	0x00000001


	//----- nvinfo : EIATTR_CBANK_PARAM_SIZE
	.align		4
.L_15:
        /*0054*/ 	.byte	0x03, 0x19
        /*0056*/ 	.short	0x0010


	//----- nvinfo : EIATTR_PARAM_CBANK
	.align		4
        /*0058*/ 	.byte	0x04, 0x0a
        /*005a*/ 	.short	(.L_17 - .L_16)
	.align		4
.L_16:
        /*005c*/ 	.word	index@(.nv.constant0.default_function_kernel)
        /*0060*/ 	.short	0x0380
        /*0062*/ 	.short	0x0010


	//----- nvinfo : EIATTR_SW_WAR
	.align		4
.L_17:
        /*0064*/ 	.byte	0x04, 0x36
        /*0066*/ 	.short	(.L_19 - .L_18)
.L_18:
        /*0068*/ 	.word	0x00000008
.L_19:


//--------------------- .nv.callgraph             --------------------------
	.section	.nv.callgraph,"",@"SHT_CUDA_CALLGRAPH"
	.align	4
	.sectionentsize	8
	.align		4
        /*0000*/ 	.word	0x00000000
	.align		4
        /*0004*/ 	.word	0xffffffff
	.align		4
        /*0008*/ 	.word	0x00000000
	.align		4
        /*000c*/ 	.word	0xfffffffe
	.align		4
        /*0010*/ 	.word	0x00000000
	.align		4
        /*0014*/ 	.word	0xfffffffd
	.align		4
        /*0018*/ 	.word	0x00000000
	.align		4
        /*001c*/ 	.word	0xfffffffc


//--------------------- .text.default_function_kernel --------------------------
	.section	.text.default_function_kernel,"ax",@progbits
	.align	128
        .global         default_function_kernel
        .type           default_function_kernel,@function
        .size           default_function_kernel,(.L_x_1 - default_function_kernel)
        .other          default_function_kernel,@"STO_CUDA_ENTRY STV_DEFAULT"
default_function_kernel:
.text.default_function_kernel:
[----:B------:R-:W-:Y:S01]  /*0000*/  LDC R1, c[0x0][0x37c] ;  /* 0x0000df00ff017b82 */ /* 0x000fe20000000800 */
[----:B------:R-:W0:Y:S07]  /*0010*/  S2R R7, SR_CTAID.X ;  /* 0x0000000000077919 */ /* 0x000e2e0000002500 */
[----:B------:R-:W1:Y:S01]  /*0020*/  LDC.64 R2, c[0x0][0x380] ;  /* 0x0000e000ff027b82 */ /* 0x000e620000000a00 */
[----:B------:R-:W2:Y:S01]  /*0030*/  LDCU.64 UR4, c[0x0][0x358] ;  /* 0x00006b00ff0477ac */ /* 0x000ea20008000a00 */
[----:B------:R-:W0:Y:S02]  /*0040*/  S2R R0, SR_TID.X ;  /* 0x0000000000007919 */ /* 0x000e240000002100 */
[----:B0-----:R-:W-:-:S04]  /*0050*/  IMAD R7, R7, 0xe, R0 ;  /* 0x0000000e07077824 */ /* 0x001fc800078e0200 */
[C---:B-1----:R-:W-:Y:S01]  /*0060*/  IMAD.WIDE.U32 R2, R7.reuse, 0x4, R2 ;  /* 0x0000000407027825 */ /* 0x042fe200078e0002 */
[----:B------:R-:W-:-:S13]  /*0070*/  ISETP.GT.U32.AND P0, PT, R7, 0x142, PT ;  /* 0x000001420700780c */ /* 0x000fda0003f04070 */
[----:B------:R-:W-:-:S05]  /*0080*/  @!P0 IMAD.MOV.U32 R5, RZ, RZ, -0x800003 ;  /* 0xff7ffffdff058424 */ /* 0x000fca00078e00ff */
[----:B--2---:R0:W-:Y:S01]  /*0090*/  @!P0 STG.E desc[UR4][R2.64], R5 ;  /* 0x0000000502008986 */ /* 0x0041e2000c101904 */
[----:B------:R-:W-:Y:S05]  /*00a0*/  @P0 EXIT ;  /* 0x000000000000094d */ /* 0x000fea0003800000 */
[----:B0-----:R-:W0:Y:S01]  /*00b0*/  LDC.64 R4, c[0x0][0x388] ;  /* 0x0000e200ff047b82 */ /* 0x001e220000000a00 */
[----:B------:R-:W-:Y:S01]  /*00c0*/  IMAD R7, R7, 0x18, RZ ;  /* 0x0000001807077824 */ /* 0x000fe200078e02ff */
[----:B------:R-:W2:Y:S03]  /*00d0*/  LDG.E R28, desc[UR4][R2.64] ;  /* 0x00000004021c7981 */ /* 0x000ea6000c1e1900 */
[----:B0-----:R-:W-:-:S05]  /*00e0*/  IMAD.WIDE.U32 R4, R7, 0x4, R4 ;  /* 0x0000000407047825 */ /* 0x001fca00078e0004 */
[----:B------:R-:W2:Y:S04]  /*00f0*/  LDG.E.CONSTANT R0, desc[UR4][R4.64] ;  /* 0x0000000404007981 */ /* 0x000ea8000c1e9900 */
[----:B------:R-:W2:Y:S04]  /*0100*/  LDG.E.CONSTANT R7, desc[UR4][R4.64+0x4] ;  /* 0x0000040404077981 */ /* 0x000ea8000c1e9900 */
[----:B------:R-:W3:Y:S04]  /*0110*/  LDG.E.CONSTANT R9, desc[UR4][R4.64+0x8] ;  /* 0x0000080404097981 */ /* 0x000ee8000c1e9900 */
[----:B------:R-:W3:Y:S04]  /*0120*/  LDG.E.CONSTANT R6, desc[UR4][R4.64+0xc] ;  /* 0x00000c0404067981 */ /* 0x000ee8000c1e9900 */
[----:B------:R-:W4:Y:S04]  /*0130*/  LDG.E.CONSTANT R11, desc[UR4][R4.64+0x10] ;  /* 0x00001004040b7981 */ /* 0x000f28000c1e9900 */
[----:B------:R-:W4:Y:S04]  /*0140*/  LDG.E.CONSTANT R8, desc[UR4][R4.64+0x14] ;  /* 0x0000140404087981 */ /* 0x000f28000c1e9900 */
[----:B------:R-:W5:Y:S04]  /*0150*/  LDG.E.CONSTANT R13, desc[UR4][R4.64+0x18] ;  /* 0x00001804040d7981 */ /* 0x000f68000c1e9900 */
        /* <DEDUP_REMOVED lines=16> */
[----:B------:R-:W5:Y:S01]  /*0260*/  LDG.E.CONSTANT R26, desc[UR4][R4.64+0x5c] ;  /* 0x00005c04041a7981 */ /* 0x000f62000c1e9900 */
[----:B--2---:R-:W-:-:S04]  /*0270*/  FMNMX3 R0, R28, R0, R7, !PT ;  /* 0x000000001c007276 */ /* 0x004fc80007800007 */
[----:B---3--:R-:W-:-:S04]  /*0280*/  FMNMX3 R0, R0, R9, R6, !PT ;  /* 0x0000000900007276 */ /* 0x008fc80007800006 */
[----:B----4-:R-:W-:-:S04]  /*0290*/  FMNMX3 R0, R0, R11, R8, !PT ;  /* 0x0000000b00007276 */ /* 0x010fc80007800008 */
[----:B-----5:R-:W-:-:S04]  /*02a0*/  FMNMX3 R0, R0, R13, R10, !PT ;  /* 0x0000000d00007276 */ /* 0x020fc8000780000a */
[----:B------:R-:W-:-:S04]  /*02b0*/  FMNMX3 R0, R0, R15, R12, !PT ;  /* 0x0000000f00007276 */ /* 0x000fc8000780000c */
[----:B------:R-:W-:-:S04]  /*02c0*/  FMNMX3 R0, R0, R17, R14, !PT ;  /* 0x0000001100007276 */ /* 0x000fc8000780000e */
[----:B------:R-:W-:-:S04]  /*02d0*/  FMNMX3 R0, R0, R19, R16, !PT ;  /* 0x0000001300007276 */ /* 0x000fc80007800010 */
[----:B------:R-:W-:-:S04]  /*02e0*/  FMNMX3 R0, R0, R21, R18, !PT ;  /* 0x0000001500007276 */ /* 0x000fc80007800012 */
[----:B------:R-:W-:-:S04]  /*02f0*/  FMNMX3 R0, R0, R23, R20, !PT ;  /* 0x0000001700007276 */ /* 0x000fc80007800014 */
[----:B------:R-:W-:-:S04]  /*0300*/  FMNMX3 R0, R0, R25, R22, !PT ;  /* 0x0000001900007276 */ /* 0x000fc80007800016 */
[----:B------:R-:W-:-:S04]  /*0310*/  FMNMX3 R0, R0, R27, R24, !PT ;  /* 0x0000001b00007276 */ /* 0x000fc80007800018 */
[----:B------:R-:W-:-:S05]  /*0320*/  FMNMX3 R29, R0, R29, R26, !PT ;  /* 0x0000001d001d7276 */ /* 0x000fca000780001a */
[----:B------:R-:W-:Y:S01]  /*0330*/  STG.E desc[UR4][R2.64], R29 ;  /* 0x0000001d02007986 */ /* 0x000fe2000c101904 */
[----:B------:R-:W-:Y:S05]  /*0340*/  EXIT ;  /* 0x000000000000794d */ /* 0x000fea0003800000 */
.L_x_0:
[----:B------:R-:W-:-:S00]  /*0350*/  BRA `(.L_x_0) ;  /* 0xfffffffc00fc7947 */ /* 0x000fc0000383ffff */
[----:B------:R-:W-:-:S00]  /*0360*/  NOP ;  /* 0x0000000000007918 */ /* 0x000fc00000000000 */
        /* <DEDUP_REMOVED lines=9> */
.L_x_1:


//--------------------- .nv.shared.reserved.0     --------------------------
	.section	.nv.shared.reserved.0,"aw",@nobits
	.weak		__nv_reservedSMEM_offset_0_alias
	.size		__nv_reservedSMEM_offset_0_alias, 0, 64
	.other		__nv_reservedSMEM_offset_0_alias,@"STO_CUDA_RESERVED_SHARED STV_DEFAULT"
__nv_reservedSMEM_offset_0_alias:
	.zero		0
	.zero		64


//--------------------- .nv.constant0.default_function_kernel --------------------------
	.section	.nv.constant0.default_function_kernel,"a",@progbits
	.sectionflags	@""
	.align	4
.nv.constant0.default_function_kernel:
	.zero		912


//--------------------- SYMBOLS --------------------------

	.type		.nv.reservedSmem.offset0,@object
	.size		.nv.reservedSmem.offset0,0x4
